	.headerflags	@"EF_CUDA_TEXMODE_UNIFIED EF_CUDA_64BIT_ADDRESS EF_CUDA_ACCELERATORS EF_CUDA_SM90 EF_CUDA_VIRTUAL_SM(EF_CUDA_SM90)"
	.elftype	@"ET_EXEC"


//--------------------- .nv.info                  --------------------------
	.section	.nv.info,"",@"SHT_CUDA_INFO"
	.align	4


	//----- nvinfo : EIATTR_REGCOUNT
	.align		4
        /*0000*/ 	.byte	0x04, 0x2f
        /*0002*/ 	.short	(.L_3 - .L_2)
	.align		4
.L_2:
        /*0004*/ 	.word	index@(triton_poi_fused__native_batch_norm_legit_no_training_relu_122)
        /*0008*/ 	.word	0x00000011


	//----- nvinfo : EIATTR_MIN_STACK_SIZE
	.align		4
.L_3:
        /*000c*/ 	.byte	0x04, 0x12
        /*000e*/ 	.short	(.L_5 - .L_4)
	.align		4
.L_4:
        /*0010*/ 	.word	index@(triton_poi_fused__native_batch_norm_legit_no_training_relu_122)
        /*0014*/ 	.word	0x00000000


	//----- nvinfo : EIATTR_FRAME_SIZE
	.align		4
.L_5:
        /*0018*/ 	.byte	0x04, 0x11
        /*001a*/ 	.short	(.L_7 - .L_6)
	.align		4
.L_6:
        /*001c*/ 	.word	index@(triton_poi_fused__native_batch_norm_legit_no_training_relu_122)
        /*0020*/ 	.word	0x00000000


	//----- nvinfo : EIATTR_MIN_STACK_SIZE
	.align		4
.L_7:
        /*0024*/ 	.byte	0x04, 0x12
        /*0026*/ 	.short	(.L_9 - .L_8)
	.align		4
.L_8:
        /*0028*/ 	.word	index@(triton_poi_fused__native_batch_norm_legit_no_training_relu_122)
        /*002c*/ 	.word	0x00000000
.L_9:


//--------------------- .nv.info.triton_poi_fused__native_batch_norm_legit_no_training_relu_122 --------------------------
	.section	.nv.info.triton_poi_fused__native_batch_norm_legit_no_training_relu_122,"",@"SHT_CUDA_INFO"
	.sectionflags	@""
	.align	4


	//----- nvinfo : EIATTR_CUDA_API_VERSION
	.align		4
        /*0000*/ 	.byte	0x04, 0x37
        /*0002*/ 	.short	(.L_11 - .L_10)
.L_10:
        /*0004*/ 	.word	0x0000007c


	//----- nvinfo : EIATTR_KPARAM_INFO
	.align		4
.L_11:
        /*0008*/ 	.byte	0x04, 0x17
        /*000a*/ 	.short	(.L_13 - .L_12)
.L_12:
        /*000c*/ 	.word	0x00000000
        /*0010*/ 	.short	0x0006
        /*0012*/ 	.short	0x0030
        /*0014*/ 	.byte	0x00, 0xf0, 0x11, 0x00


	//----- nvinfo : EIATTR_KPARAM_INFO
	.align		4
.L_13:
        /*0018*/ 	.byte	0x04, 0x17
        /*001a*/ 	.short	(.L_15 - .L_14)
.L_14:
        /*001c*/ 	.word	0x00000000
        /*0020*/ 	.short	0x0005
        /*0022*/ 	.short	0x0028
        /*0024*/ 	.byte	0x00, 0xf4, 0x21, 0x00


	//----- nvinfo : EIATTR_KPARAM_INFO
	.align		4
.L_15:
        /*0028*/ 	.byte	0x04, 0x17
        /*002a*/ 	.short	(.L_17 - .L_16)
.L_16:
        /*002c*/ 	.word	0x00000000
        /*0030*/ 	.short	0x0004
        /*0032*/ 	.short	0x0020
        /*0034*/ 	.byte	0x00, 0xf4, 0x21, 0x00


	//----- nvinfo : EIATTR_KPARAM_INFO
	.align		4
.L_17:
        /*0038*/ 	.byte	0x04, 0x17
        /*003a*/ 	.short	(.L_19 - .L_18)
.L_18:
        /*003c*/ 	.word	0x00000000
        /*0040*/ 	.short	0x0003
        /*0042*/ 	.short	0x0018
        /*0044*/ 	.byte	0x00, 0xf4, 0x21, 0x00


	//----- nvinfo : EIATTR_KPARAM_INFO
	.align		4
.L_19:
        /*0048*/ 	.byte	0x04, 0x17
        /*004a*/ 	.short	(.L_21 - .L_20)
.L_20:
        /*004c*/ 	.word	0x00000000
        /*0050*/ 	.short	0x0002
        /*0052*/ 	.short	0x0010
        /*0054*/ 	.byte	0x00, 0xf4, 0x21, 0x00


	//----- nvinfo : EIATTR_KPARAM_INFO
	.align		4
.L_21:
        /*0058*/ 	.byte	0x04, 0x17
        /*005a*/ 	.short	(.L_23 - .L_22)
.L_22:
        /*005c*/ 	.word	0x00000000
        /*0060*/ 	.short	0x0001
        /*0062*/ 	.short	0x0008
        /*0064*/ 	.byte	0x00, 0xf4, 0x21, 0x00


	//----- nvinfo : EIATTR_KPARAM_INFO
	.align		4
.L_23:
        /*0068*/ 	.byte	0x04, 0x17
        /*006a*/ 	.short	(.L_25 - .L_24)
.L_24:
        /*006c*/ 	.word	0x00000000
        /*0070*/ 	.short	0x0000
        /*0072*/ 	.short	0x0000
        /*0074*/ 	.byte	0x00, 0xf4, 0x21, 0x00


	//----- nvinfo : EIATTR_SPARSE_MMA_MASK
	.align		4
.L_25:
        /*0078*/ 	.byte	0x03, 0x50
        /*007a*/ 	.short	0x0000


	//----- nvinfo : EIATTR_MAXREG_COUNT
	.align		4
        /*007c*/ 	.byte	0x03, 0x1b
        /*007e*/ 	.short	0x00ff


	//----- nvinfo : EIATTR_EXIT_INSTR_OFFSETS
	.align		4
        /*0080*/ 	.byte	0x04, 0x1c
        /*0082*/ 	.short	(.L_27 - .L_26)


	//   ....[0]....
.L_26:
        /*0084*/ 	.word	0x00000360


	//----- nvinfo : EIATTR_REQNTID
	.align		4
.L_27:
        /*0088*/ 	.byte	0x04, 0x10
        /*008a*/ 	.short	(.L_29 - .L_28)
.L_28:
        /*008c*/ 	.word	0x00000080
        /*0090*/ 	.word	0x00000001
        /*0094*/ 	.word	0x00000001


	//----- nvinfo : EIATTR_CBANK_PARAM_SIZE
	.align		4
.L_29:
        /*0098*/ 	.byte	0x03, 0x19
        /*009a*/ 	.short	0x0034


	//----- nvinfo : EIATTR_PARAM_CBANK
	.align		4
        /*009c*/ 	.byte	0x04, 0x0a
        /*009e*/ 	.short	(.L_31 - .L_30)
	.align		4
.L_30:
        /*00a0*/ 	.word	index@(.nv.constant0.triton_poi_fused__native_batch_norm_legit_no_training_relu_122)
        /*00a4*/ 	.short	0x0210
        /*00a6*/ 	.short	0x0034


	//----- nvinfo : EIATTR_SW_WAR
	.align		4
.L_31:
        /*00a8*/ 	.byte	0x04, 0x36
        /*00aa*/ 	.short	(.L_33 - .L_32)
.L_32:
        /*00ac*/ 	.word	0x00000008
.L_33:


//--------------------- .nv.callgraph             --------------------------
	.section	.nv.callgraph,"",@"SHT_CUDA_CALLGRAPH"
	.align	4
	.sectionentsize	8
	.align		4
        /*0000*/ 	.word	0x00000000
	.align		4
        /*0004*/ 	.word	0xffffffff
	.align		4
        /*0008*/ 	.word	0x00000000
	.align		4
        /*000c*/ 	.word	0xfffffffe
	.align		4
        /*0010*/ 	.word	0x00000000
	.align		4
        /*0014*/ 	.word	0xfffffffd
	.align		4
        /*0018*/ 	.word	0x00000000
	.align		4
        /*001c*/ 	.word	0xfffffffc


//--------------------- .nv.constant4             --------------------------
	.section	.nv.constant4,"a",@progbits
	.align	8
	.align		8
.nv.constant4:
        /*0000*/ 	.dword	_$_str
	.align		8
        /*0008*/ 	.dword	_$_str_$_2


//--------------------- .text.triton_poi_fused__native_batch_norm_legit_no_training_relu_122 --------------------------
	.section	.text.triton_poi_fused__native_batch_norm_legit_no_training_relu_122,"ax",@progbits
	.align	128
        .global         triton_poi_fused__native_batch_norm_legit_no_training_relu_122
        .type           triton_poi_fused__native_batch_norm_legit_no_training_relu_122,@function
        .size           triton_poi_fused__native_batch_norm_legit_no_training_relu_122,(.L_x_1 - triton_poi_fused__native_batch_norm_legit_no_training_relu_122)
        .other          triton_poi_fused__native_batch_norm_legit_no_training_relu_122,@"STO_CUDA_ENTRY STV_DEFAULT"
triton_poi_fused__native_batch_norm_legit_no_training_relu_122:
.text.triton_poi_fused__native_batch_norm_legit_no_training_relu_122:
[----:B------:R-:W-:Y:S01]  /*0000*/  LDC R1, c[0x0][0x28] ;  /* 0x00000a00ff017b82 */ /* 0x000fe20000000800 */
[----:B------:R-:W1:Y:S07]  /*0010*/  S2R R0, SR_TID.X ;  /* 0x0000000000007919 */ /* 0x000e6e0000002100 */
[----:B------:R-:W2:Y:S01]  /*0020*/  LDC.64 R6, c[0x0][0x220] ;  /* 0x00008800ff067b82 */ /* 0x000ea20000000a00 */
[----:B------:R-:W-:Y:S01]  /*0030*/  ULDC.64 UR4, c[0x0][0x208] ;  /* 0x0000820000047ab9 */ /* 0x000fe20000000a00 */
[----:B------:R-:W3:Y:S06]  /*0040*/  S2R R5, SR_CTAID.X ;  /* 0x0000000000057919 */ /* 0x000eec0000002500 */
[----:B------:R-:W4:Y:S08]  /*0050*/  LDC.64 R8, c[0x0][0x228] ;  /* 0x00008a00ff087b82 */ /* 0x000f300000000a00 */
[----:B------:R-:W5:Y:S01]  /*0060*/  LDC.64 R10, c[0x0][0x230] ;  /* 0x00008c00ff0a7b82 */ /* 0x000f620000000a00 */
[----:B-1----:R-:W-:-:S02]  /*0070*/  SHF.L.U32 R0, R0, 0x1, RZ ;  /* 0x0000000100007819 */ /* 0x002fc400000006ff */
[----:B---3--:R-:W-:Y:S02]  /*0080*/  SHF.R.S32.HI R3, RZ, 0x17, R5 ;  /* 0x00000017ff037819 */ /* 0x008fe40000011405 */
[----:B------:R-:W-:Y:S02]  /*0090*/  LOP3.LUT R0, R0, 0xfe, RZ, 0xc0, !PT ;  /* 0x000000fe00007812 */ /* 0x000fe400078ec0ff */
[----:B------:R-:W-:Y:S02]  /*00a0*/  SGXT R3, R3, 0x1 ;  /* 0x000000010303781a */ /* 0x000fe40000000200 */
[----:B------:R-:W-:-:S04]  /*00b0*/  LEA R0, R5, R0, 0x8 ;  /* 0x0000000005007211 */ /* 0x000fc800078e40ff */
[----:B------:R-:W-:-:S04]  /*00c0*/  LEA.HI R3, R3, R0, RZ, 0x2 ;  /* 0x0000000003037211 */ /* 0x000fc800078f10ff */
[----:B------:R-:W-:-:S05]  /*00d0*/  SHF.R.S32.HI R3, RZ, 0x2, R3 ;  /* 0x00000002ff037819 */ /* 0x000fca0000011403 */
[----:B------:R-:W-:-:S05]  /*00e0*/  IMAD.HI R2, R3, 0x66666667, RZ ;  /* 0x6666666703027827 */ /* 0x000fca00078e02ff */
[----:B------:R-:W-:-:S04]  /*00f0*/  SHF.R.U32.HI R5, RZ, 0x1f, R2 ;  /* 0x0000001fff057819 */ /* 0x000fc80000011602 */
[----:B------:R-:W-:Y:S02]  /*0100*/  LEA.HI.SX32 R2, R2, R5, 0x17 ;  /* 0x0000000502027211 */ /* 0x000fe400078fbaff */
[----:B------:R-:W1:Y:S03]  /*0110*/  LDC.64 R4, c[0x0][0x218] ;  /* 0x00008600ff047b82 */ /* 0x000e660000000a00 */
[----:B------:R-:W-:-:S04]  /*0120*/  IMAD R13, R2, -0x500, R3 ;  /* 0xfffffb00020d7824 */ /* 0x000fc800078e0203 */
[C---:B--2---:R-:W-:Y:S01]  /*0130*/  IMAD.WIDE R6, R13.reuse, 0x4, R6 ;  /* 0x000000040d067825 */ /* 0x044fe200078e0206 */
[----:B------:R-:W2:Y:S05]  /*0140*/  LDC.64 R2, c[0x0][0x210] ;  /* 0x00008400ff027b82 */ /* 0x000eaa0000000a00 */
[----:B------:R-:W3:Y:S01]  /*0150*/  LDG.E.EL R6, desc[UR4][R6.64] ;  /* 0x0000000406067981 */ /* 0x000ee2000c2e1900 */
[----:B----4-:R-:W-:-:S04]  /*0160*/  IMAD.WIDE R8, R13, 0x4, R8 ;  /* 0x000000040d087825 */ /* 0x010fc800078e0208 */
[C---:B-----5:R-:W-:Y:S02]  /*0170*/  IMAD.WIDE R10, R13.reuse, 0x4, R10 ;  /* 0x000000040d0a7825 */ /* 0x060fe400078e020a */
[----:B------:R-:W4:Y:S02]  /*0180*/  LDG.E.EL R8, desc[UR4][R8.64] ;  /* 0x0000000408087981 */ /* 0x000f24000c2e1900 */
[----:B-1----:R-:W-:Y:S02]  /*0190*/  IMAD.WIDE R4, R13, 0x4, R4 ;  /* 0x000000040d047825 */ /* 0x002fe400078e0204 */
[----:B------:R-:W4:Y:S04]  /*01a0*/  LDG.E.EL R11, desc[UR4][R10.64] ;  /* 0x000000040a0b7981 */ /* 0x000f28000c2e1900 */
[----:B------:R1:W5:Y:S01]  /*01b0*/  LDG.E.EL R12, desc[UR4][R4.64] ;  /* 0x00000004040c7981 */ /* 0x000362000c2e1900 */
[----:B--2---:R-:W-:-:S06]  /*01c0*/  IMAD.WIDE R2, R0, 0x4, R2 ;  /* 0x0000000400027825 */ /* 0x004fcc00078e0202 */
[----:B------:R-:W5:Y:S01]  /*01d0*/  LDG.E.64 R2, desc[UR4][R2.64] ;  /* 0x0000000402027981 */ /* 0x000f62000c1e1b00 */
[----:B------:R-:W-:Y:S01]  /*01e0*/  HFMA2.MMA R14, -RZ, RZ, 1.625, 0 ;  /* 0x3e800000ff0e7435 */ /* 0x000fe200000001ff */
[----:B-1----:R-:W1:Y:S02]  /*01f0*/  LDC.64 R4, c[0x0][0x238] ;  /* 0x00008e00ff047b82 */ /* 0x002e640000000a00 */
[----:B-1----:R-:W-:-:S04]  /*0200*/  IMAD.WIDE R4, R0, 0x4, R4 ;  /* 0x0000000400047825 */ /* 0x002fc800078e0204 */
[----:B---3--:R-:W-:-:S04]  /*0210*/  FADD R6, R6, 9.9999997473787516356e-06 ;  /* 0x3727c5ac06067421 */ /* 0x008fc80000000000 */
[----:B------:R-:W1:Y:S02]  /*0220*/  MUFU.SQRT R7, R6 ;  /* 0x0000000600077308 */ /* 0x000e640000002000 */
[C---:B-1----:R-:W-:Y:S02]  /*0230*/  FSETP.GT.AND P0, PT, R7.reuse, 8.50705917302346158658e+37, PT ;  /* 0x7e8000000700780b */ /* 0x042fe40003f04000 */
[----:B------:R-:W-:-:S11]  /*0240*/  FSETP.GEU.AND P1, PT, R7, 1.175494350822287508e-38, PT ;  /* 0x008000000700780b */ /* 0x000fd60003f2e000 */
[----:B------:R-:W-:-:S04]  /*0250*/  @P0 FMUL R7, R7, 0.25 ;  /* 0x3e80000007070820 */ /* 0x000fc80000400000 */
[----:B------:R-:W-:-:S06]  /*0260*/  @!P1 FMUL R7, R7, 16777216 ;  /* 0x4b80000007079820 */ /* 0x000fcc0000400000 */
[----:B------:R-:W1:Y:S01]  /*0270*/  MUFU.RCP R7, R7 ;  /* 0x0000000700077308 */ /* 0x000e620000001000 */
[----:B------:R-:W-:Y:S01]  /*0280*/  FSEL R14, R14, 1, P0 ;  /* 0x3f8000000e0e7808 */ /* 0x000fe20000000000 */
[----:B-----5:R-:W-:-:S04]  /*0290*/  FADD R2, R2, -R12 ;  /* 0x8000000c02027221 */ /* 0x020fc80000000000 */
[----:B------:R-:W-:Y:S01]  /*02a0*/  @!P1 FMUL R14, R14, 16777216 ;  /* 0x4b8000000e0e9820 */ /* 0x000fe20000400000 */
[----:B------:R-:W-:-:S03]  /*02b0*/  FADD R3, R3, -R12 ;  /* 0x8000000c03037221 */ /* 0x000fc60000000000 */
[----:B-1----:R-:W-:-:S04]  /*02c0*/  FMUL R14, R7, R14 ;  /* 0x0000000e070e7220 */ /* 0x002fc80000400000 */
[-C--:B------:R-:W-:Y:S01]  /*02d0*/  FMUL R2, R2, R14.reuse ;  /* 0x0000000e02027220 */ /* 0x080fe20000400000 */
[----:B------:R-:W-:-:S03]  /*02e0*/  FMUL R14, R3, R14 ;  /* 0x0000000e030e7220 */ /* 0x000fc60000400000 */
[C-C-:B----4-:R-:W-:Y:S01]  /*02f0*/  FFMA R2, R8.reuse, R2, R11.reuse ;  /* 0x0000000208027223 */ /* 0x150fe2000000000b */
[----:B------:R-:W-:-:S04]  /*0300*/  FFMA R14, R8, R14, R11 ;  /* 0x0000000e080e7223 */ /* 0x000fc8000000000b */
[----:B------:R-:W-:Y:S02]  /*0310*/  FSETP.GEU.AND P0, PT, R2, RZ, PT ;  /* 0x000000ff0200720b */ /* 0x000fe40003f0e000 */
[----:B------:R-:W-:Y:S02]  /*0320*/  FSETP.GEU.AND P1, PT, R14, RZ, PT ;  /* 0x000000ff0e00720b */ /* 0x000fe40003f2e000 */
[----:B------:R-:W-:Y:S02]  /*0330*/  FSEL R2, R2, RZ, P0 ;  /* 0x000000ff02027208 */ /* 0x000fe40000000000 */
[----:B------:R-:W-:-:S05]  /*0340*/  FSEL R3, R14, RZ, P1 ;  /* 0x000000ff0e037208 */ /* 0x000fca0000800000 */
[----:B------:R-:W-:Y:S01]  /*0350*/  STG.E.64 desc[UR4][R4.64], R2 ;  /* 0x0000000204007986 */ /* 0x000fe2000c101b04 */
[----:B------:R-:W-:Y:S05]  /*0360*/  EXIT ;  /* 0x000000000000794d */ /* 0x000fea0003800000 */
.L_x_0:
[----:B------:R-:W-:-:S00]  /*0370*/  BRA `(.L_x_0) ;  /* 0xfffffffc00fc7947 */ /* 0x000fc0000383ffff */
[----:B------:R-:W-:-:S00]  /*0380*/  NOP ;  /* 0x0000000000007918 */ /* 0x000fc00000000000 */
[----:B------:R-:W-:-:S00]  /*0390*/  NOP ;  /* 0x0000000000007918 */ /* 0x000fc00000000000 */
[----:B------:R-:W-:-:S00]  /*03a0*/  NOP ;  /* 0x0000000000007918 */ /* 0x000fc00000000000 */
[----:B------:R-:W-:-:S00]  /*03b0*/  NOP ;  /* 0x0000000000007918 */ /* 0x000fc00000000000 */
[----:B------:R-:W-:-:S00]  /*03c0*/  NOP ;  /* 0x0000000000007918 */ /* 0x000fc00000000000 */
[----:B------:R-:W-:-:S00]  /*03d0*/  NOP ;  /* 0x0000000000007918 */ /* 0x000fc00000000000 */
[----:B------:R-:W-:-:S00]  /*03e0*/  NOP ;  /* 0x0000000000007918 */ /* 0x000fc00000000000 */
[----:B------:R-:W-:-:S00]  /*03f0*/  NOP ;  /* 0x0000000000007918 */ /* 0x000fc00000000000 */
.L_x_1:


//--------------------- .nv.global.init           --------------------------
	.section	.nv.global.init,"aw",@progbits
.nv.global.init:
	.type		_$_str,@object
	.size		_$_str,(_$_str_$_2 - _$_str)
_$_str:
        /*0000*/ 	.byte	0x5f, 0x5f, 0x43, 0x55, 0x44, 0x41, 0x5f, 0x46, 0x54, 0x5a, 0x00
	.type		_$_str_$_2,@object
	.size		_$_str_$_2,(.L_1 - _$_str_$_2)
_$_str_$_2:
        /*000b*/ 	.byte	0x5f, 0x5f, 0x43, 0x55, 0x44, 0x41, 0x5f, 0x50, 0x52, 0x45, 0x43, 0x5f, 0x53, 0x51, 0x52, 0x54
        /*001b*/ 	.byte	0x00
.L_1:


//--------------------- .nv.constant0.triton_poi_fused__native_batch_norm_legit_no_training_relu_122 --------------------------
	.section	.nv.constant0.triton_poi_fused__native_batch_norm_legit_no_training_relu_122,"a",@progbits
	.sectionflags	@""
	.align	4
.nv.constant0.triton_poi_fused__native_batch_norm_legit_no_training_relu_122:
	.zero		580
